//
// Generated by NVIDIA NVVM Compiler
//
// Compiler Build ID: CL-36424714
// Cuda compilation tools, release 13.0, V13.0.88
// Based on NVVM 20.0.0
//

.version 9.0
.target sm_100
.address_size 64

	// .globl	_Z6kernelPhS_S_

.visible .entry _Z6kernelPhS_S_(
	.param .u64 .ptr .align 1 _Z6kernelPhS_S__param_0,
	.param .u64 .ptr .align 1 _Z6kernelPhS_S__param_1,
	.param .u64 .ptr .align 1 _Z6kernelPhS_S__param_2
)
{
	.reg .b32 	%r<15>;
	.reg .b64 	%rd<5>;

	ld.param.u64 	%rd1, [_Z6kernelPhS_S__param_0];
	ld.param.u64 	%rd2, [_Z6kernelPhS_S__param_1];
	cvta.to.global.u64 	%rd3, %rd1;
	cvta.to.global.u64 	%rd4, %rd2;
	mov.b32 	%r1, 16;
	wmma.load.a.sync.aligned.row.m16n16k16.global.u8 	{%r2, %r3}, [%rd3], %r1;
	wmma.load.b.sync.aligned.row.m16n16k16.global.u8 	{%r4, %r5}, [%rd4], %r1;
	mov.b32 	%r6, 0;
	wmma.mma.sync.aligned.row.row.m16n16k16.s32.u8.u8.s32 {%r7, %r8, %r9, %r10, %r11, %r12, %r13, %r14}, {%r2, %r3}, {%r4, %r5}, {%r6, %r6, %r6, %r6, %r6, %r6, %r6, %r6};
	bar.sync 	0;
	trap;

}


// ===== COMPILED SASS (sm_100) =====

	.target	sm_100

	.elftype	@"ET_EXEC"


//--------------------- .note.nv.tkinfo           --------------------------
	.section	.note.nv.tkinfo,"",@"SHT_NOTE"
	.sectionflags	@"SHF_NOTE_NV_TKINFO"
	.tkinfo
        /*0018*/ 	.word	0x00000002
        /*0030*/ 	.string	""
        /*0030*/ 	.string	"ptxas"
        /*0030*/ 	.string	"Cuda compilation tools, release 13.0, V13.0.88"
        /*0030*/ 	.string	"Build cuda_13.0.r13.0/compiler.36424714_0"
        /*0030*/ 	.string	"-arch sm_100 -m 64 "



//--------------------- .note.nv.cuinfo           --------------------------
	.section	.note.nv.cuinfo,"",@"SHT_NOTE"
	.sectionflags	@"SHF_NOTE_NV_CUINFO"
        /*0018*/ 	.short	0x0002
        /*001a*/ 	.short	0x0064
        /*001c*/ 	.short	0x0082
	.zero		2


//--------------------- .nv.info                  --------------------------
	.section	.nv.info,"",@"SHT_CUDA_INFO"
	.align	4


	//----- nvinfo : EIATTR_REGCOUNT
	.align		4
        /*0000*/ 	.byte	0x04, 0x2f
        /*0002*/ 	.short	(.L_1 - .L_0)
	.align		4
.L_0:
        /*0004*/ 	.word	index@(_Z6kernelPhS_S_)
        /*0008*/ 	.word	0x00000004


	//----- nvinfo : EIATTR_FRAME_SIZE
	.align		4
.L_1:
        /*000c*/ 	.byte	0x04, 0x11
        /*000e*/ 	.short	(.L_3 - .L_2)
	.align		4
.L_2:
        /*0010*/ 	.word	index@(_Z6kernelPhS_S_)
        /*0014*/ 	.word	0x00000000


	//----- nvinfo : EIATTR_MIN_STACK_SIZE
	.align		4
.L_3:
        /*0018*/ 	.byte	0x04, 0x12
        /*001a*/ 	.short	(.L_5 - .L_4)
	.align		4
.L_4:
        /*001c*/ 	.word	index@(_Z6kernelPhS_S_)
        /*0020*/ 	.word	0x00000000
.L_5:


//--------------------- .nv.compat                --------------------------
	.section	.nv.compat,"",@"SHT_CUDA_COMPAT_INFO"
	.align	4
        /*0000*/ 	.byte	0x02, 0x09, 0x00, 0x00, 0x02, 0x02, 0x01, 0x00, 0x02, 0x05, 0x05, 0x00, 0x03, 0x07, 0x01, 0x01
        /*0010*/ 	.byte	0x02, 0x03, 0x00, 0x00, 0x02, 0x06, 0x01, 0x00, 0x04, 0x0b, 0x08, 0x00, 0x09, 0x00, 0x00, 0x00
        /*0020*/ 	.byte	0x00, 0x00, 0x00, 0x00


//--------------------- .nv.info._Z6kernelPhS_S_  --------------------------
	.section	.nv.info._Z6kernelPhS_S_,"",@"SHT_CUDA_INFO"
	.sectionflags	@""
	.align	4


	//----- nvinfo : EIATTR_CUDA_API_VERSION
	.align		4
        /*0000*/ 	.byte	0x04, 0x37
        /*0002*/ 	.short	(.L_7 - .L_6)
.L_6:
        /*0004*/ 	.word	0x00000082


	//----- nvinfo : EIATTR_KPARAM_INFO
	.align		4
.L_7:
        /*0008*/ 	.byte	0x04, 0x17
        /*000a*/ 	.short	(.L_9 - .L_8)
.L_8:
        /*000c*/ 	.word	0x00000000
        /*0010*/ 	.short	0x0002
        /*0012*/ 	.short	0x0010
        /*0014*/ 	.byte	0x00, 0xf5, 0x21, 0x00


	//----- nvinfo : EIATTR_KPARAM_INFO
	.align		4
.L_9:
        /*0018*/ 	.byte	0x04, 0x17
        /*001a*/ 	.short	(.L_11 - .L_10)
.L_10:
        /*001c*/ 	.word	0x00000000
        /*0020*/ 	.short	0x0001
        /*0022*/ 	.short	0x0008
        /*0024*/ 	.byte	0x00, 0xf5, 0x21, 0x00


	//----- nvinfo : EIATTR_KPARAM_INFO
	.align		4
.L_11:
        /*0028*/ 	.byte	0x04, 0x17
        /*002a*/ 	.short	(.L_13 - .L_12)
.L_12:
        /*002c*/ 	.word	0x00000000
        /*0030*/ 	.short	0x0000
        /*0032*/ 	.short	0x0000
        /*0034*/ 	.byte	0x00, 0xf5, 0x21, 0x00


	//----- nvinfo : EIATTR_SPARSE_MMA_MASK
	.align		4
.L_13:
        /*0038*/ 	.byte	0x03, 0x50
        /*003a*/ 	.short	0x0000


	//----- nvinfo : EIATTR_WMMA_USED
	.align		4
        /*003c*/ 	.byte	0x01, 0x2b
	.zero		2


	//----- nvinfo : EIATTR_MAXREG_COUNT
	.align		4
        /*0040*/ 	.byte	0x03, 0x1b
        /*0042*/ 	.short	0x00ff


	//----- nvinfo : EIATTR_NUM_BARRIERS
	.align		4
        /*0044*/ 	.byte	0x02, 0x4c
        /*0046*/ 	.byte	0x01
	.zero		1


	//----- nvinfo : EIATTR_MERCURY_ISA_VERSION
	.align		4
        /*0048*/ 	.byte	0x03, 0x5f
        /*004a*/ 	.short	0x0101


	//----- nvinfo : EIATTR_VRC_CTA_INIT_COUNT
	.align		4
        /*004c*/ 	.byte	0x02, 0x4a
	.zero		1
	.zero		1


	//----- nvinfo : EIATTR_CBANK_PARAM_SIZE
	.align		4
        /*0050*/ 	.byte	0x03, 0x19
        /*0052*/ 	.short	0x0018


	//----- nvinfo : EIATTR_PARAM_CBANK
	.align		4
        /*0054*/ 	.byte	0x04, 0x0a
        /*0056*/ 	.short	(.L_15 - .L_14)
	.align		4
.L_14:
        /*0058*/ 	.word	index@(.nv.constant0._Z6kernelPhS_S_)
        /*005c*/ 	.short	0x0380
        /*005e*/ 	.short	0x0018


	//----- nvinfo : EIATTR_SW_WAR
	.align		4
.L_15:
        /*0060*/ 	.byte	0x04, 0x36
        /*0062*/ 	.short	(.L_17 - .L_16)
.L_16:
        /*0064*/ 	.word	0x00000008
.L_17:


//--------------------- .nv.callgraph             --------------------------
	.section	.nv.callgraph,"",@"SHT_CUDA_CALLGRAPH"
	.align	4
	.sectionentsize	8
	.align		4
        /*0000*/ 	.word	0x00000000
	.align		4
        /*0004*/ 	.word	0xffffffff
	.align		4
        /*0008*/ 	.word	0x00000000
	.align		4
        /*000c*/ 	.word	0xfffffffe
	.align		4
        /*0010*/ 	.word	0x00000000
	.align		4
        /*0014*/ 	.word	0xfffffffd
	.align		4
        /*0018*/ 	.word	0x00000000
	.align		4
        /*001c*/ 	.word	0xfffffffc


//--------------------- .text._Z6kernelPhS_S_     --------------------------
	.section	.text._Z6kernelPhS_S_,"ax",@progbits
	.align	128
        .global         _Z6kernelPhS_S_
        .type           _Z6kernelPhS_S_,@function
        .size           _Z6kernelPhS_S_,(.L_x_1 - _Z6kernelPhS_S_)
        .other          _Z6kernelPhS_S_,@"STO_CUDA_ENTRY STV_DEFAULT"
_Z6kernelPhS_S_:
.text._Z6kernelPhS_S_:
[----:B------:R-:W-:Y:S08]  /*0000*/  LDC R1, c[0x0][0x37c] ;  /* 0x0000df00ff017b82 */ /* 0x000ff00000000800 */
[----:B------:R-:W-:Y:S06]  /*0010*/  BAR.SYNC.DEFER_BLOCKING 0x0 ;  /* 0x0000000000007b1d */ /* 0x000fec0000010000 */
[----:B------:R-:W-:Y:S05]  /*0020*/  BPT.TRAP 0x1 ;  /* 0x000000040000795c */ /* 0x000fea0000300000 */
.L_x_0:
[----:B------:R-:W-:-:S00]  /*0030*/  BRA `(.L_x_0) ;  /* 0xfffffffc00fc7947 */ /* 0x000fc0000383ffff */
[----:B------:R-:W-:-:S00]  /*0040*/  NOP ;  /* 0x0000000000007918 */ /* 0x000fc00000000000 */
        /* <DEDUP_REMOVED lines=11> */
.L_x_1:


//--------------------- .nv.shared.reserved.0     --------------------------
	.section	.nv.shared.reserved.0,"aw",@nobits
	.weak		__nv_reservedSMEM_offset_0_alias
	.size		__nv_reservedSMEM_offset_0_alias, 0, 64
	.other		__nv_reservedSMEM_offset_0_alias,@"STO_CUDA_RESERVED_SHARED STV_DEFAULT"
__nv_reservedSMEM_offset_0_alias:
	.zero		0
	.zero		64


//--------------------- .nv.constant0._Z6kernelPhS_S_ --------------------------
	.section	.nv.constant0._Z6kernelPhS_S_,"a",@progbits
	.sectionflags	@""
	.align	4
.nv.constant0._Z6kernelPhS_S_:
	.zero		920


//--------------------- SYMBOLS --------------------------

	.type		.nv.reservedSmem.offset0,@object
	.size		.nv.reservedSmem.offset0,0x4
